//
// Generated by NVIDIA NVVM Compiler
//
// Compiler Build ID: CL-36424714
// Cuda compilation tools, release 13.0, V13.0.88
// Based on NVVM 20.0.0
//

.version 9.0
.target sm_100
.address_size 64

	// .globl	_Z21shared_sigmoid_kernelPf
// _ZZ21shared_sigmoid_kernelPfE5sdata has been demoted

.visible .entry _Z21shared_sigmoid_kernelPf(
	.param .u64 .ptr .align 1 _Z21shared_sigmoid_kernelPf_param_0
)
{
	.reg .pred 	%p<4>;
	.reg .b32 	%r<11>;
	.reg .b32 	%f<19>;
	.reg .b64 	%rd<5>;
	// demoted variable
	.shared .align 4 .b8 _ZZ21shared_sigmoid_kernelPfE5sdata[32];
	ld.param.u64 	%rd2, [_Z21shared_sigmoid_kernelPf_param_0];
	cvta.to.global.u64 	%rd3, %rd2;
	mov.u32 	%r1, %tid.x;
	mov.u32 	%r3, %ctaid.x;
	mov.u32 	%r4, %ntid.x;
	mad.lo.s32 	%r5, %r3, %r4, %r1;
	setp.gt.s32 	%p1, %r5, 7;
	mul.wide.s32 	%rd4, %r5, 4;
	add.s64 	%rd1, %rd3, %rd4;
	shl.b32 	%r6, %r1, 2;
	mov.u32 	%r7, _ZZ21shared_sigmoid_kernelPfE5sdata;
	add.s32 	%r2, %r7, %r6;
	@%p1 bra 	$L__BB0_2;
	ld.global.f32 	%f18, [%rd1];
	st.shared.f32 	[%r2], %f18;
	bra.uni 	$L__BB0_3;
$L__BB0_2:
	mov.b32 	%r8, 0;
	st.shared.u32 	[%r2], %r8;
	mov.f32 	%f18, 0f00000000;
$L__BB0_3:
	setp.gt.u32 	%p2, %r1, 7;
	@%p2 bra 	$L__BB0_5;
	fma.rn.f32 	%f4, %f18, 0fBBBB989D, 0f3F000000;
	cvt.sat.f32.f32 	%f5, %f4;
	mov.f32 	%f6, 0f4B400001;
	mov.f32 	%f7, 0f437C0000;
	fma.rm.f32 	%f8, %f5, %f7, %f6;
	add.f32 	%f9, %f8, 0fCB40007F;
	neg.f32 	%f10, %f9;
	fma.rn.f32 	%f11, %f18, 0fBFB8AA3B, %f10;
	fma.rn.f32 	%f12, %f18, 0fB2A57060, %f11;
	mov.b32 	%r9, %f8;
	shl.b32 	%r10, %r9, 23;
	mov.b32 	%f13, %r10;
	ex2.approx.ftz.f32 	%f14, %f12;
	fma.rn.f32 	%f15, %f14, %f13, 0f3F800000;
	rcp.rn.f32 	%f16, %f15;
	st.shared.f32 	[%r2], %f16;
$L__BB0_5:
	setp.gt.u32 	%p3, %r1, 7;
	bar.sync 	0;
	@%p3 bra 	$L__BB0_7;
	ld.shared.f32 	%f17, [%r2];
	st.global.f32 	[%rd1], %f17;
$L__BB0_7:
	ret;

}


// ===== COMPILED SASS (sm_100) =====

	.target	sm_100

	.elftype	@"ET_EXEC"


//--------------------- .note.nv.tkinfo           --------------------------
	.section	.note.nv.tkinfo,"",@"SHT_NOTE"
	.sectionflags	@"SHF_NOTE_NV_TKINFO"
	.tkinfo
        /*0018*/ 	.word	0x00000002
        /*0030*/ 	.string	""
        /*0030*/ 	.string	"ptxas"
        /*0030*/ 	.string	"Cuda compilation tools, release 13.0, V13.0.88"
        /*0030*/ 	.string	"Build cuda_13.0.r13.0/compiler.36424714_0"
        /*0030*/ 	.string	"-arch sm_100 -m 64 "



//--------------------- .note.nv.cuinfo           --------------------------
	.section	.note.nv.cuinfo,"",@"SHT_NOTE"
	.sectionflags	@"SHF_NOTE_NV_CUINFO"
        /*0018*/ 	.short	0x0002
        /*001a*/ 	.short	0x0064
        /*001c*/ 	.short	0x0082
	.zero		2


//--------------------- .nv.info                  --------------------------
	.section	.nv.info,"",@"SHT_CUDA_INFO"
	.align	4


	//----- nvinfo : EIATTR_REGCOUNT
	.align		4
        /*0000*/ 	.byte	0x04, 0x2f
        /*0002*/ 	.short	(.L_1 - .L_0)
	.align		4
.L_0:
        /*0004*/ 	.word	index@(_Z21shared_sigmoid_kernelPf)
        /*0008*/ 	.word	0x00000010


	//----- nvinfo : EIATTR_FRAME_SIZE
	.align		4
.L_1:
        /*000c*/ 	.byte	0x04, 0x11
        /*000e*/ 	.short	(.L_3 - .L_2)
	.align		4
.L_2:
        /*0010*/ 	.word	index@($__internal_0_$__cuda_sm20_rcp_rn_f32_slowpath)
        /*0014*/ 	.word	0x00000000


	//----- nvinfo : EIATTR_FRAME_SIZE
	.align		4
.L_3:
        /*0018*/ 	.byte	0x04, 0x11
        /*001a*/ 	.short	(.L_5 - .L_4)
	.align		4
.L_4:
        /*001c*/ 	.word	index@(_Z21shared_sigmoid_kernelPf)
        /*0020*/ 	.word	0x00000000


	//----- nvinfo : EIATTR_MIN_STACK_SIZE
	.align		4
.L_5:
        /*0024*/ 	.byte	0x04, 0x12
        /*0026*/ 	.short	(.L_7 - .L_6)
	.align		4
.L_6:
        /*0028*/ 	.word	index@(_Z21shared_sigmoid_kernelPf)
        /*002c*/ 	.word	0x00000000
.L_7:


//--------------------- .nv.compat                --------------------------
	.section	.nv.compat,"",@"SHT_CUDA_COMPAT_INFO"
	.align	4
        /*0000*/ 	.byte	0x02, 0x09, 0x00, 0x00, 0x02, 0x02, 0x01, 0x00, 0x02, 0x05, 0x05, 0x00, 0x03, 0x07, 0x01, 0x01
        /*0010*/ 	.byte	0x02, 0x03, 0x00, 0x00, 0x02, 0x06, 0x01, 0x00, 0x04, 0x0b, 0x08, 0x00, 0x09, 0x00, 0x00, 0x00
        /*0020*/ 	.byte	0x00, 0x00, 0x00, 0x00


//--------------------- .nv.info._Z21shared_sigmoid_kernelPf --------------------------
	.section	.nv.info._Z21shared_sigmoid_kernelPf,"",@"SHT_CUDA_INFO"
	.sectionflags	@""
	.align	4


	//----- nvinfo : EIATTR_CUDA_API_VERSION
	.align		4
        /*0000*/ 	.byte	0x04, 0x37
        /*0002*/ 	.short	(.L_9 - .L_8)
.L_8:
        /*0004*/ 	.word	0x00000082


	//----- nvinfo : EIATTR_KPARAM_INFO
	.align		4
.L_9:
        /*0008*/ 	.byte	0x04, 0x17
        /*000a*/ 	.short	(.L_11 - .L_10)
.L_10:
        /*000c*/ 	.word	0x00000000
        /*0010*/ 	.short	0x0000
        /*0012*/ 	.short	0x0000
        /*0014*/ 	.byte	0x00, 0xf5, 0x21, 0x00


	//----- nvinfo : EIATTR_SPARSE_MMA_MASK
	.align		4
.L_11:
        /*0018*/ 	.byte	0x03, 0x50
        /*001a*/ 	.short	0x0000


	//----- nvinfo : EIATTR_MAXREG_COUNT
	.align		4
        /*001c*/ 	.byte	0x03, 0x1b
        /*001e*/ 	.short	0x00ff


	//----- nvinfo : EIATTR_NUM_BARRIERS
	.align		4
        /*0020*/ 	.byte	0x02, 0x4c
        /*0022*/ 	.byte	0x01
	.zero		1


	//----- nvinfo : EIATTR_MERCURY_ISA_VERSION
	.align		4
        /*0024*/ 	.byte	0x03, 0x5f
        /*0026*/ 	.short	0x0101


	//----- nvinfo : EIATTR_VRC_CTA_INIT_COUNT
	.align		4
        /*0028*/ 	.byte	0x02, 0x4a
	.zero		1
	.zero		1


	//----- nvinfo : EIATTR_EXIT_INSTR_OFFSETS
	.align		4
        /*002c*/ 	.byte	0x04, 0x1c
        /*002e*/ 	.short	(.L_13 - .L_12)


	//   ....[0]....
.L_12:
        /*0030*/ 	.word	0x000002f0


	//   ....[1]....
        /*0034*/ 	.word	0x00000320


	//----- nvinfo : EIATTR_CRS_STACK_SIZE
	.align		4
.L_13:
        /*0038*/ 	.byte	0x04, 0x1e
        /*003a*/ 	.short	(.L_15 - .L_14)
.L_14:
        /*003c*/ 	.word	0x00000000


	//----- nvinfo : EIATTR_CBANK_PARAM_SIZE
	.align		4
.L_15:
        /*0040*/ 	.byte	0x03, 0x19
        /*0042*/ 	.short	0x0008


	//----- nvinfo : EIATTR_PARAM_CBANK
	.align		4
        /*0044*/ 	.byte	0x04, 0x0a
        /*0046*/ 	.short	(.L_17 - .L_16)
	.align		4
.L_16:
        /*0048*/ 	.word	index@(.nv.constant0._Z21shared_sigmoid_kernelPf)
        /*004c*/ 	.short	0x0380
        /*004e*/ 	.short	0x0008


	//----- nvinfo : EIATTR_SW_WAR
	.align		4
.L_17:
        /*0050*/ 	.byte	0x04, 0x36
        /*0052*/ 	.short	(.L_19 - .L_18)
.L_18:
        /*0054*/ 	.word	0x00000008
.L_19:


//--------------------- .nv.callgraph             --------------------------
	.section	.nv.callgraph,"",@"SHT_CUDA_CALLGRAPH"
	.align	4
	.sectionentsize	8
	.align		4
        /*0000*/ 	.word	0x00000000
	.align		4
        /*0004*/ 	.word	0xffffffff
	.align		4
        /*0008*/ 	.word	0x00000000
	.align		4
        /*000c*/ 	.word	0xfffffffe
	.align		4
        /*0010*/ 	.word	0x00000000
	.align		4
        /*0014*/ 	.word	0xfffffffd
	.align		4
        /*0018*/ 	.word	0x00000000
	.align		4
        /*001c*/ 	.word	0xfffffffc


//--------------------- .text._Z21shared_sigmoid_kernelPf --------------------------
	.section	.text._Z21shared_sigmoid_kernelPf,"ax",@progbits
	.align	128
        .global         _Z21shared_sigmoid_kernelPf
        .type           _Z21shared_sigmoid_kernelPf,@function
        .size           _Z21shared_sigmoid_kernelPf,(.L_x_10 - _Z21shared_sigmoid_kernelPf)
        .other          _Z21shared_sigmoid_kernelPf,@"STO_CUDA_ENTRY STV_DEFAULT"
_Z21shared_sigmoid_kernelPf:
.text._Z21shared_sigmoid_kernelPf:
[----:B------:R-:W-:Y:S01]  /*0000*/  LDC R1, c[0x0][0x37c] ;  /* 0x0000df00ff017b82 */ /* 0x000fe20000000800 */
[----:B------:R-:W0:Y:S07]  /*0010*/  S2R R3, SR_TID.X ;  /* 0x0000000000037919 */ /* 0x000e2e0000002100 */
[----:B------:R-:W0:Y:S01]  /*0020*/  S2UR UR4, SR_CTAID.X ;  /* 0x00000000000479c3 */ /* 0x000e220000002500 */
[----:B------:R-:W1:Y:S07]  /*0030*/  LDCU.64 UR6, c[0x0][0x358] ;  /* 0x00006b00ff0677ac */ /* 0x000e6e0008000a00 */
[----:B------:R-:W0:Y:S08]  /*0040*/  LDC R0, c[0x0][0x360] ;  /* 0x0000d800ff007b82 */ /* 0x000e300000000800 */
[----:B------:R-:W2:Y:S01]  /*0050*/  LDC.64 R4, c[0x0][0x380] ;  /* 0x0000e000ff047b82 */ /* 0x000ea20000000a00 */
[----:B0-----:R-:W-:-:S05]  /*0060*/  IMAD R7, R0, UR4, R3 ;  /* 0x0000000400077c24 */ /* 0x001fca000f8e0203 */
[C---:B------:R-:W-:Y:S01]  /*0070*/  ISETP.GT.AND P0, PT, R7.reuse, 0x7, PT ;  /* 0x000000070700780c */ /* 0x040fe20003f04270 */
[----:B--2---:R-:W-:-:S12]  /*0080*/  IMAD.WIDE R4, R7, 0x4, R4 ;  /* 0x0000000407047825 */ /* 0x004fd800078e0204 */
[----:B-1----:R-:W2:Y:S01]  /*0090*/  @!P0 LDG.E R7, desc[UR6][R4.64] ;  /* 0x0000000604078981 */ /* 0x002ea2000c1e1900 */
[----:B------:R-:W0:Y:S01]  /*00a0*/  S2UR UR5, SR_CgaCtaId ;  /* 0x00000000000579c3 */ /* 0x000e220000008800 */
[----:B------:R-:W-:Y:S01]  /*00b0*/  UMOV UR4, 0x400 ;  /* 0x0000040000047882 */ /* 0x000fe20000000000 */
[----:B------:R-:W-:Y:S01]  /*00c0*/  ISETP.GT.U32.AND P1, PT, R3, 0x7, PT ;  /* 0x000000070300780c */ /* 0x000fe20003f24070 */
[----:B------:R-:W-:Y:S01]  /*00d0*/  BSSY.RECONVERGENT B0, `(.L_x_0) ;  /* 0x000001f000007945 */ /* 0x000fe20003800200 */
[----:B0-----:R-:W-:-:S06]  /*00e0*/  ULEA UR4, UR5, UR4, 0x18 ;  /* 0x0000000405047291 */ /* 0x001fcc000f8ec0ff */
[----:B------:R-:W-:-:S05]  /*00f0*/  LEA R6, R3, UR4, 0x2 ;  /* 0x0000000403067c11 */ /* 0x000fca000f8e10ff */
[----:B--2---:R0:W-:Y:S04]  /*0100*/  @!P0 STS [R6], R7 ;  /* 0x0000000706008388 */ /* 0x0041e80000000800 */
[----:B------:R0:W-:Y:S01]  /*0110*/  @P0 STS [R6], RZ ;  /* 0x000000ff06000388 */ /* 0x0001e20000000800 */
[----:B------:R-:W-:Y:S01]  /*0120*/  @P0 IMAD.MOV.U32 R7, RZ, RZ, RZ ;  /* 0x000000ffff070224 */ /* 0x000fe200078e00ff */
[----:B------:R-:W-:Y:S06]  /*0130*/  @P1 BRA `(.L_x_1) ;  /* 0x0000000000601947 */ /* 0x000fec0003800000 */
[----:B------:R-:W-:Y:S01]  /*0140*/  IMAD.MOV.U32 R0, RZ, RZ, 0x3bbb989d ;  /* 0x3bbb989dff007424 */ /* 0x000fe200078e00ff */
[----:B------:R-:W-:Y:S01]  /*0150*/  BSSY.RECONVERGENT B1, `(.L_x_2) ;  /* 0x0000015000017945 */ /* 0x000fe20003800200 */
[----:B------:R-:W-:Y:S02]  /*0160*/  IMAD.MOV.U32 R9, RZ, RZ, 0x437c0000 ;  /* 0x437c0000ff097424 */ /* 0x000fe400078e00ff */
[----:B------:R-:W-:-:S04]  /*0170*/  FFMA.SAT R0, R7, -R0, 0.5 ;  /* 0x3f00000007007423 */ /* 0x000fc80000002800 */
[----:B------:R-:W-:-:S04]  /*0180*/  FFMA.RM R0, R0, R9, 12582913 ;  /* 0x4b40000100007423 */ /* 0x000fc80000004009 */
[C---:B------:R-:W-:Y:S01]  /*0190*/  FADD R2, R0.reuse, -12583039 ;  /* 0xcb40007f00027421 */ /* 0x040fe20000000000 */
[----:B------:R-:W-:-:S03]  /*01a0*/  SHF.L.U32 R0, R0, 0x17, RZ ;  /* 0x0000001700007819 */ /* 0x000fc600000006ff */
[----:B------:R-:W-:-:S04]  /*01b0*/  FFMA R2, R7, -1.4426950216293334961, -R2 ;  /* 0xbfb8aa3b07027823 */ /* 0x000fc80000000802 */
[----:B------:R-:W-:-:S04]  /*01c0*/  FFMA R2, R7, -1.925963033500011079e-08, R2 ;  /* 0xb2a5706007027823 */ /* 0x000fc80000000002 */
[----:B0-----:R-:W0:Y:S02]  /*01d0*/  MUFU.EX2 R7, R2 ;  /* 0x0000000200077308 */ /* 0x001e240000000800 */
[----:B0-----:R-:W-:-:S04]  /*01e0*/  FFMA R10, R0, R7, 1 ;  /* 0x3f800000000a7423 */ /* 0x001fc80000000007 */
[----:B------:R-:W-:-:S05]  /*01f0*/  VIADD R0, R10, 0x1800000 ;  /* 0x018000000a007836 */ /* 0x000fca0000000000 */
[----:B------:R-:W-:-:S04]  /*0200*/  LOP3.LUT R0, R0, 0x7f800000, RZ, 0xc0, !PT ;  /* 0x7f80000000007812 */ /* 0x000fc800078ec0ff */
[----:B------:R-:W-:-:S13]  /*0210*/  ISETP.GT.U32.AND P0, PT, R0, 0x1ffffff, PT ;  /* 0x01ffffff0000780c */ /* 0x000fda0003f04070 */
[----:B------:R-:W-:Y:S05]  /*0220*/  @P0 BRA `(.L_x_3) ;  /* 0x00000000000c0947 */ /* 0x000fea0003800000 */
[----:B------:R-:W-:-:S07]  /*0230*/  MOV R8, 0x250 ;  /* 0x0000025000087802 */ /* 0x000fce0000000f00 */
[----:B------:R-:W-:Y:S05]  /*0240*/  CALL.REL.NOINC `($__internal_0_$__cuda_sm20_rcp_rn_f32_slowpath) ;  /* 0x0000000000387944 */ /* 0x000fea0003c00000 */
[----:B------:R-:W-:Y:S05]  /*0250*/  BRA `(.L_x_4) ;  /* 0x0000000000107947 */ /* 0x000fea0003800000 */
.L_x_3:
[----:B------:R-:W0:Y:S02]  /*0260*/  MUFU.RCP R7, R10 ;  /* 0x0000000a00077308 */ /* 0x000e240000001000 */
[----:B0-----:R-:W-:-:S04]  /*0270*/  FFMA R0, R10, R7, -1 ;  /* 0xbf8000000a007423 */ /* 0x001fc80000000007 */
[----:B------:R-:W-:-:S04]  /*0280*/  FADD.FTZ R0, -R0, -RZ ;  /* 0x800000ff00007221 */ /* 0x000fc80000010100 */
[----:B------:R-:W-:-:S07]  /*0290*/  FFMA R7, R7, R0, R7 ;  /* 0x0000000007077223 */ /* 0x000fce0000000007 */
.L_x_4:
[----:B------:R-:W-:Y:S05]  /*02a0*/  BSYNC.RECONVERGENT B1 ;  /* 0x0000000000017941 */ /* 0x000fea0003800200 */
.L_x_2:
[----:B------:R1:W-:Y:S02]  /*02b0*/  STS [R6], R7 ;  /* 0x0000000706007388 */ /* 0x0003e40000000800 */
.L_x_1:
[----:B------:R-:W-:Y:S05]  /*02c0*/  BSYNC.RECONVERGENT B0 ;  /* 0x0000000000007941 */ /* 0x000fea0003800200 */
.L_x_0:
[----:B------:R-:W-:Y:S01]  /*02d0*/  BAR.SYNC.DEFER_BLOCKING 0x0 ;  /* 0x0000000000007b1d */ /* 0x000fe20000010000 */
[----:B------:R-:W-:-:S13]  /*02e0*/  ISETP.GT.U32.AND P0, PT, R3, 0x7, PT ;  /* 0x000000070300780c */ /* 0x000fda0003f04070 */
[----:B------:R-:W-:Y:S05]  /*02f0*/  @P0 EXIT ;  /* 0x000000000000094d */ /* 0x000fea0003800000 */
[----:B------:R-:W2:Y:S04]  /*0300*/  LDS R3, [R6] ;  /* 0x0000000006037984 */ /* 0x000ea80000000800 */
[----:B--2---:R-:W-:Y:S01]  /*0310*/  STG.E desc[UR6][R4.64], R3 ;  /* 0x0000000304007986 */ /* 0x004fe2000c101906 */
[----:B------:R-:W-:Y:S05]  /*0320*/  EXIT ;  /* 0x000000000000794d */ /* 0x000fea0003800000 */
        .weak           $__internal_0_$__cuda_sm20_rcp_rn_f32_slowpath
        .type           $__internal_0_$__cuda_sm20_rcp_rn_f32_slowpath,@function
        .size           $__internal_0_$__cuda_sm20_rcp_rn_f32_slowpath,(.L_x_10 - $__internal_0_$__cuda_sm20_rcp_rn_f32_slowpath)
$__internal_0_$__cuda_sm20_rcp_rn_f32_slowpath:
[----:B------:R-:W-:Y:S01]  /*0330*/  IMAD.SHL.U32 R0, R10, 0x2, RZ ;  /* 0x000000020a007824 */ /* 0x000fe200078e00ff */
[----:B------:R-:W-:Y:S04]  /*0340*/  BSSY.RECONVERGENT B2, `(.L_x_5) ;  /* 0x0000031000027945 */ /* 0x000fe80003800200 */
[----:B------:R-:W-:Y:S02]  /*0350*/  SHF.R.U32.HI R11, RZ, 0x18, R0 ;  /* 0x00000018ff0b7819 */ /* 0x000fe40000011600 */
[----:B------:R-:W-:Y:S02]  /*0360*/  MOV R0, R10 ;  /* 0x0000000a00007202 */ /* 0x000fe40000000f00 */
[----:B------:R-:W-:-:S13]  /*0370*/  ISETP.NE.U32.AND P0, PT, R11, RZ, PT ;  /* 0x000000ff0b00720c */ /* 0x000fda0003f05070 */
[----:B------:R-:W-:Y:S05]  /*0380*/  @P0 BRA `(.L_x_6) ;  /* 0x0000000000280947 */ /* 0x000fea0003800000 */
[----:B------:R-:W-:-:S05]  /*0390*/  IMAD.SHL.U32 R2, R0, 0x2, RZ ;  /* 0x0000000200027824 */ /* 0x000fca00078e00ff */
[----:B------:R-:W-:-:S13]  /*03a0*/  ISETP.NE.AND P0, PT, R2, RZ, PT ;  /* 0x000000ff0200720c */ /* 0x000fda0003f05270 */
[----:B------:R-:W-:Y:S01]  /*03b0*/  @P0 FFMA R9, R0, 1.84467440737095516160e+19, RZ ;  /* 0x5f80000000090823 */ /* 0x000fe200000000ff */
[----:B------:R-:W-:Y:S08]  /*03c0*/  @!P0 MUFU.RCP R7, R0 ;  /* 0x0000000000078308 */ /* 0x000ff00000001000 */
[----:B------:R-:W0:Y:S02]  /*03d0*/  @P0 MUFU.RCP R2, R9 ;  /* 0x0000000900020308 */ /* 0x000e240000001000 */
[----:B0-----:R-:W-:-:S04]  /*03e0*/  @P0 FFMA R10, R9, R2, -1 ;  /* 0xbf800000090a0423 */ /* 0x001fc80000000002 */
[----:B------:R-:W-:-:S04]  /*03f0*/  @P0 FADD.FTZ R11, -R10, -RZ ;  /* 0x800000ff0a0b0221 */ /* 0x000fc80000010100 */
[----:B------:R-:W-:-:S04]  /*0400*/  @P0 FFMA R2, R2, R11, R2 ;  /* 0x0000000b02020223 */ /* 0x000fc80000000002 */
[----:B------:R-:W-:Y:S01]  /*0410*/  @P0 FFMA R7, R2, 1.84467440737095516160e+19, RZ ;  /* 0x5f80000002070823 */ /* 0x000fe200000000ff */
[----:B------:R-:W-:Y:S06]  /*0420*/  BRA `(.L_x_7) ;  /* 0x0000000000887947 */ /* 0x000fec0003800000 */
.L_x_6:
[----:B------:R-:W-:-:S05]  /*0430*/  VIADD R13, R11, 0xffffff03 ;  /* 0xffffff030b0d7836 */ /* 0x000fca0000000000 */
[----:B------:R-:W-:-:S13]  /*0440*/  ISETP.GT.U32.AND P0, PT, R13, 0x1, PT ;  /* 0x000000010d00780c */ /* 0x000fda0003f04070 */
[----:B------:R-:W-:Y:S05]  /*0450*/  @P0 BRA `(.L_x_8) ;  /* 0x0000000000780947 */ /* 0x000fea0003800000 */
[----:B------:R-:W-:Y:S01]  /*0460*/  LOP3.LUT R2, R0, 0x7fffff, RZ, 0xc0, !PT ;  /* 0x007fffff00027812 */ /* 0x000fe200078ec0ff */
[----:B------:R-:W-:-:S03]  /*0470*/  HFMA2 R12, -RZ, RZ, 0, 1.78813934326171875e-07 ;  /* 0x00000003ff0c7431 */ /* 0x000fc600000001ff */
[----:B------:R-:W-:-:S04]  /*0480*/  LOP3.LUT R2, R2, 0x3f800000, RZ, 0xfc, !PT ;  /* 0x3f80000002027812 */ /* 0x000fc800078efcff */
[----:B------:R-:W0:Y:S01]  /*0490*/  MUFU.RCP R7, R2 ;  /* 0x0000000200077308 */ /* 0x000e220000001000 */
[----:B------:R-:W-:Y:S01]  /*04a0*/  SHF.L.U32 R12, R12, R13, RZ ;  /* 0x0000000d0c0c7219 */ /* 0x000fe200000006ff */
[----:B0-----:R-:W-:-:S04]  /*04b0*/  FFMA R9, R2, R7, -1 ;  /* 0xbf80000002097423 */ /* 0x001fc80000000007 */
[----:B------:R-:W-:-:S04]  /*04c0*/  FADD.FTZ R10, -R9, -RZ ;  /* 0x800000ff090a7221 */ /* 0x000fc80000010100 */
[CCC-:B------:R-:W-:Y:S01]  /*04d0*/  FFMA.RM R9, R7.reuse, R10.reuse, R7.reuse ;  /* 0x0000000a07097223 */ /* 0x1c0fe20000004007 */
[----:B------:R-:W-:-:S04]  /*04e0*/  FFMA.RP R10, R7, R10, R7 ;  /* 0x0000000a070a7223 */ /* 0x000fc80000008007 */
[C---:B------:R-:W-:Y:S02]  /*04f0*/  LOP3.LUT R7, R9.reuse, 0x7fffff, RZ, 0xc0, !PT ;  /* 0x007fffff09077812 */ /* 0x040fe400078ec0ff */
[----:B------:R-:W-:Y:S02]  /*0500*/  FSETP.NEU.FTZ.AND P0, PT, R9, R10, PT ;  /* 0x0000000a0900720b */ /* 0x000fe40003f1d000 */
[----:B------:R-:W-:Y:S02]  /*0510*/  LOP3.LUT R7, R7, 0x800000, RZ, 0xfc, !PT ;  /* 0x0080000007077812 */ /* 0x000fe400078efcff */
[----:B------:R-:W-:Y:S02]  /*0520*/  SEL R9, RZ, 0xffffffff, !P0 ;  /* 0xffffffffff097807 */ /* 0x000fe40004000000 */
[----:B------:R-:W-:-:S03]  /*0530*/  LOP3.LUT R12, R12, R7, RZ, 0xc0, !PT ;  /* 0x000000070c0c7212 */ /* 0x000fc600078ec0ff */
[----:B------:R-:W-:Y:S01]  /*0540*/  IMAD.MOV R2, RZ, RZ, -R9 ;  /* 0x000000ffff027224 */ /* 0x000fe200078e0a09 */
[----:B------:R-:W-:-:S04]  /*0550*/  SHF.R.U32.HI R12, RZ, R13, R12 ;  /* 0x0000000dff0c7219 */ /* 0x000fc8000001160c */
[----:B------:R-:W-:Y:S02]  /*0560*/  LOP3.LUT P1, RZ, R2, R13, R7, 0xf8, !PT ;  /* 0x0000000d02ff7212 */ /* 0x000fe4000782f807 */
[C---:B------:R-:W-:Y:S02]  /*0570*/  LOP3.LUT P0, RZ, R12.reuse, 0x1, RZ, 0xc0, !PT ;  /* 0x000000010cff7812 */ /* 0x040fe4000780c0ff */
[----:B------:R-:W-:-:S04]  /*0580*/  LOP3.LUT P2, RZ, R12, 0x2, RZ, 0xc0, !PT ;  /* 0x000000020cff7812 */ /* 0x000fc8000784c0ff */
[----:B------:R-:W-:Y:S02]  /*0590*/  PLOP3.LUT P0, PT, P0, P1, P2, 0xe0, 0x0 ;  /* 0x000000000000781c */ /* 0x000fe40000703c20 */
[----:B------:R-:W-:Y:S02]  /*05a0*/  LOP3.LUT P1, RZ, R0, 0x7fffff, RZ, 0xc0, !PT ;  /* 0x007fffff00ff7812 */ /* 0x000fe4000782c0ff */
[----:B------:R-:W-:-:S05]  /*05b0*/  SEL R2, RZ, 0x1, !P0 ;  /* 0x00000001ff027807 */ /* 0x000fca0004000000 */
[----:B------:R-:W-:-:S05]  /*05c0*/  IMAD.MOV R2, RZ, RZ, -R2 ;  /* 0x000000ffff027224 */ /* 0x000fca00078e0a02 */
[----:B------:R-:W-:Y:S02]  /*05d0*/  ISETP.GE.AND P0, PT, R2, RZ, PT ;  /* 0x000000ff0200720c */ /* 0x000fe40003f06270 */
[----:B------:R-:W-:-:S04]  /*05e0*/  IADD3 R2, PT, PT, R11, -0xfc, RZ ;  /* 0xffffff040b027810 */ /* 0x000fc80007ffe0ff */
[----:B------:R-:W-:-:S07]  /*05f0*/  SHF.R.U32.HI R7, RZ, R2, R7 ;  /* 0x00000002ff077219 */ /* 0x000fce0000011607 */
[----:B------:R-:W-:-:S04]  /*0600*/  @!P0 VIADD R7, R7, 0x1 ;  /* 0x0000000107078836 */ /* 0x000fc80000000000 */
[----:B------:R-:W-:-:S05]  /*0610*/  @!P1 IMAD.SHL.U32 R7, R7, 0x2, RZ ;  /* 0x0000000207079824 */ /* 0x000fca00078e00ff */
[----:B------:R-:W-:Y:S01]  /*0620*/  LOP3.LUT R7, R7, 0x80000000, R0, 0xf8, !PT ;  /* 0x8000000007077812 */ /* 0x000fe200078ef800 */
[----:B------:R-:W-:Y:S06]  /*0630*/  BRA `(.L_x_7) ;  /* 0x0000000000047947 */ /* 0x000fec0003800000 */
.L_x_8:
[----:B------:R0:W1:Y:S02]  /*0640*/  MUFU.RCP R7, R0 ;  /* 0x0000000000077308 */ /* 0x0000640000001000 */
.L_x_7:
[----:B------:R-:W-:Y:S05]  /*0650*/  BSYNC.RECONVERGENT B2 ;  /* 0x0000000000027941 */ /* 0x000fea0003800200 */
.L_x_5:
[----:B------:R-:W-:-:S04]  /*0660*/  MOV R9, 0x0 ;  /* 0x0000000000097802 */ /* 0x000fc80000000f00 */
[----:B01----:R-:W-:Y:S05]  /*0670*/  RET.REL.NODEC R8 `(_Z21shared_sigmoid_kernelPf) ;  /* 0xfffffff808607950 */ /* 0x003fea0003c3ffff */
.L_x_9:
[----:B------:R-:W-:-:S00]  /*0680*/  BRA `(.L_x_9) ;  /* 0xfffffffc00fc7947 */ /* 0x000fc0000383ffff */
[----:B------:R-:W-:-:S00]  /*0690*/  NOP ;  /* 0x0000000000007918 */ /* 0x000fc00000000000 */
        /* <DEDUP_REMOVED lines=14> */
.L_x_10:


//--------------------- .nv.shared._Z21shared_sigmoid_kernelPf --------------------------
	.section	.nv.shared._Z21shared_sigmoid_kernelPf,"aw",@nobits
	.sectionflags	@""
	.align	4
.nv.shared._Z21shared_sigmoid_kernelPf:
	.zero		1056


//--------------------- .nv.shared.reserved.0     --------------------------
	.section	.nv.shared.reserved.0,"aw",@nobits
	.weak		__nv_reservedSMEM_offset_0_alias
	.size		__nv_reservedSMEM_offset_0_alias, 0, 64
	.other		__nv_reservedSMEM_offset_0_alias,@"STO_CUDA_RESERVED_SHARED STV_DEFAULT"
__nv_reservedSMEM_offset_0_alias:
	.zero		0
	.zero		64


//--------------------- .nv.constant0._Z21shared_sigmoid_kernelPf --------------------------
	.section	.nv.constant0._Z21shared_sigmoid_kernelPf,"a",@progbits
	.sectionflags	@""
	.align	4
.nv.constant0._Z21shared_sigmoid_kernelPf:
	.zero		904


//--------------------- SYMBOLS --------------------------

	.type		.nv.reservedSmem.offset0,@object
	.size		.nv.reservedSmem.offset0,0x4
	.type		.nv.reservedSmem.cap,@object
	.size		.nv.reservedSmem.cap,0x4
